	.headerflags	@"EF_CUDA_TEXMODE_UNIFIED EF_CUDA_64BIT_ADDRESS EF_CUDA_ACCELERATORS EF_CUDA_SM90 EF_CUDA_VIRTUAL_SM(EF_CUDA_SM90)"
	.elftype	@"ET_EXEC"


//--------------------- .nv.info                  --------------------------
	.section	.nv.info,"",@"SHT_CUDA_INFO"
	.align	4


	//----- nvinfo : EIATTR_REGCOUNT
	.align		4
        /*0000*/ 	.byte	0x04, 0x2f
        /*0002*/ 	.short	(.L_1 - .L_0)
	.align		4
.L_0:
        /*0004*/ 	.word	index@(triton_poi_fused_convolution_div_max_pool2d_with_indices_relu_sub_17)
        /*0008*/ 	.word	0x00000016


	//----- nvinfo : EIATTR_MIN_STACK_SIZE
	.align		4
.L_1:
        /*000c*/ 	.byte	0x04, 0x12
        /*000e*/ 	.short	(.L_3 - .L_2)
	.align		4
.L_2:
        /*0010*/ 	.word	index@(triton_poi_fused_convolution_div_max_pool2d_with_indices_relu_sub_17)
        /*0014*/ 	.word	0x00000000


	//----- nvinfo : EIATTR_FRAME_SIZE
	.align		4
.L_3:
        /*0018*/ 	.byte	0x04, 0x11
        /*001a*/ 	.short	(.L_5 - .L_4)
	.align		4
.L_4:
        /*001c*/ 	.word	index@(triton_poi_fused_convolution_div_max_pool2d_with_indices_relu_sub_17)
        /*0020*/ 	.word	0x00000000


	//----- nvinfo : EIATTR_MIN_STACK_SIZE
	.align		4
.L_5:
        /*0024*/ 	.byte	0x04, 0x12
        /*0026*/ 	.short	(.L_7 - .L_6)
	.align		4
.L_6:
        /*0028*/ 	.word	index@(triton_poi_fused_convolution_div_max_pool2d_with_indices_relu_sub_17)
        /*002c*/ 	.word	0x00000000
.L_7:


//--------------------- .nv.info.triton_poi_fused_convolution_div_max_pool2d_with_indices_relu_sub_17 --------------------------
	.section	.nv.info.triton_poi_fused_convolution_div_max_pool2d_with_indices_relu_sub_17,"",@"SHT_CUDA_INFO"
	.sectionflags	@""
	.align	4


	//----- nvinfo : EIATTR_CUDA_API_VERSION
	.align		4
        /*0000*/ 	.byte	0x04, 0x37
        /*0002*/ 	.short	(.L_9 - .L_8)
.L_8:
        /*0004*/ 	.word	0x0000007c


	//----- nvinfo : EIATTR_KPARAM_INFO
	.align		4
.L_9:
        /*0008*/ 	.byte	0x04, 0x17
        /*000a*/ 	.short	(.L_11 - .L_10)
.L_10:
        /*000c*/ 	.word	0x00000000
        /*0010*/ 	.short	0x0002
        /*0012*/ 	.short	0x0010
        /*0014*/ 	.byte	0x00, 0xf0, 0x11, 0x00


	//----- nvinfo : EIATTR_KPARAM_INFO
	.align		4
.L_11:
        /*0018*/ 	.byte	0x04, 0x17
        /*001a*/ 	.short	(.L_13 - .L_12)
.L_12:
        /*001c*/ 	.word	0x00000000
        /*0020*/ 	.short	0x0001
        /*0022*/ 	.short	0x0008
        /*0024*/ 	.byte	0x00, 0xf4, 0x21, 0x00


	//----- nvinfo : EIATTR_KPARAM_INFO
	.align		4
.L_13:
        /*0028*/ 	.byte	0x04, 0x17
        /*002a*/ 	.short	(.L_15 - .L_14)
.L_14:
        /*002c*/ 	.word	0x00000000
        /*0030*/ 	.short	0x0000
        /*0032*/ 	.short	0x0000
        /*0034*/ 	.byte	0x00, 0xf4, 0x21, 0x00


	//----- nvinfo : EIATTR_SPARSE_MMA_MASK
	.align		4
.L_15:
        /*0038*/ 	.byte	0x03, 0x50
        /*003a*/ 	.short	0x0000


	//----- nvinfo : EIATTR_MAXREG_COUNT
	.align		4
        /*003c*/ 	.byte	0x03, 0x1b
        /*003e*/ 	.short	0x00ff


	//----- nvinfo : EIATTR_EXIT_INSTR_OFFSETS
	.align		4
        /*0040*/ 	.byte	0x04, 0x1c
        /*0042*/ 	.short	(.L_17 - .L_16)


	//   ....[0]....
.L_16:
        /*0044*/ 	.word	0x00000480


	//----- nvinfo : EIATTR_REQNTID
	.align		4
.L_17:
        /*0048*/ 	.byte	0x04, 0x10
        /*004a*/ 	.short	(.L_19 - .L_18)
.L_18:
        /*004c*/ 	.word	0x00000080
        /*0050*/ 	.word	0x00000001
        /*0054*/ 	.word	0x00000001


	//----- nvinfo : EIATTR_CBANK_PARAM_SIZE
	.align		4
.L_19:
        /*0058*/ 	.byte	0x03, 0x19
        /*005a*/ 	.short	0x0014


	//----- nvinfo : EIATTR_PARAM_CBANK
	.align		4
        /*005c*/ 	.byte	0x04, 0x0a
        /*005e*/ 	.short	(.L_21 - .L_20)
	.align		4
.L_20:
        /*0060*/ 	.word	index@(.nv.constant0.triton_poi_fused_convolution_div_max_pool2d_with_indices_relu_sub_17)
        /*0064*/ 	.short	0x0210
        /*0066*/ 	.short	0x0014


	//----- nvinfo : EIATTR_SW_WAR
	.align		4
.L_21:
        /*0068*/ 	.byte	0x04, 0x36
        /*006a*/ 	.short	(.L_23 - .L_22)
.L_22:
        /*006c*/ 	.word	0x00000008
.L_23:


//--------------------- .nv.callgraph             --------------------------
	.section	.nv.callgraph,"",@"SHT_CUDA_CALLGRAPH"
	.align	4
	.sectionentsize	8
	.align		4
        /*0000*/ 	.word	0x00000000
	.align		4
        /*0004*/ 	.word	0xffffffff
	.align		4
        /*0008*/ 	.word	0x00000000
	.align		4
        /*000c*/ 	.word	0xfffffffe
	.align		4
        /*0010*/ 	.word	0x00000000
	.align		4
        /*0014*/ 	.word	0xfffffffd
	.align		4
        /*0018*/ 	.word	0x00000000
	.align		4
        /*001c*/ 	.word	0xfffffffc


//--------------------- .text.triton_poi_fused_convolution_div_max_pool2d_with_indices_relu_sub_17 --------------------------
	.section	.text.triton_poi_fused_convolution_div_max_pool2d_with_indices_relu_sub_17,"ax",@progbits
	.align	128
        .global         triton_poi_fused_convolution_div_max_pool2d_with_indices_relu_sub_17
        .type           triton_poi_fused_convolution_div_max_pool2d_with_indices_relu_sub_17,@function
        .size           triton_poi_fused_convolution_div_max_pool2d_with_indices_relu_sub_17,(.L_x_1 - triton_poi_fused_convolution_div_max_pool2d_with_indices_relu_sub_17)
        .other          triton_poi_fused_convolution_div_max_pool2d_with_indices_relu_sub_17,@"STO_CUDA_ENTRY STV_DEFAULT"
triton_poi_fused_convolution_div_max_pool2d_with_indices_relu_sub_17:
.text.triton_poi_fused_convolution_div_max_pool2d_with_indices_relu_sub_17:
[----:B------:R-:W-:Y:S01]  /*0000*/  LDC R1, c[0x0][0x28] ;  /* 0x00000a00ff017b82 */ /* 0x000fe20000000800 */
[----:B------:R-:W1:Y:S01]  /*0010*/  S2R R0, SR_TID.X ;  /* 0x0000000000007919 */ /* 0x000e620000002100 */
[----:B------:R-:W-:Y:S01]  /*0020*/  ULDC.64 UR4, c[0x0][0x208] ;  /* 0x0000820000047ab9 */ /* 0x000fe20000000a00 */
[----:B------:R-:W2:Y:S01]  /*0030*/  S2R R3, SR_CTAID.X ;  /* 0x0000000000037919 */ /* 0x000ea20000002500 */
[----:B-1----:R-:W-:Y:S01]  /*0040*/  IMAD.SHL.U32 R0, R0, 0x4, RZ ;  /* 0x0000000400007824 */ /* 0x002fe200078e00ff */
[----:B--2---:R-:W-:-:S04]  /*0050*/  SHF.R.S32.HI R5, RZ, 0x16, R3 ;  /* 0x00000016ff057819 */ /* 0x004fc80000011403 */
[----:B------:R-:W-:Y:S02]  /*0060*/  LOP3.LUT R0, R0, 0x1fc, RZ, 0xc0, !PT ;  /* 0x000001fc00007812 */ /* 0x000fe400078ec0ff */
[----:B------:R-:W-:-:S03]  /*0070*/  SGXT R5, R5, 0x1 ;  /* 0x000000010505781a */ /* 0x000fc60000000200 */
[----:B------:R-:W-:-:S05]  /*0080*/  IMAD R0, R3, 0x200, R0 ;  /* 0x0000020003007824 */ /* 0x000fca00078e0200 */
[----:B------:R-:W-:Y:S02]  /*0090*/  SHF.R.S32.HI R3, RZ, 0x1f, R0 ;  /* 0x0000001fff037819 */ /* 0x000fe40000011400 */
[-C--:B------:R-:W-:Y:S02]  /*00a0*/  LEA.HI R6, R5, R0.reuse, RZ, 0xb ;  /* 0x0000000005067211 */ /* 0x080fe400078f58ff */
[----:B------:R-:W-:Y:S02]  /*00b0*/  LEA.HI R4, R3, R0, RZ, 0x8 ;  /* 0x0000000003047211 */ /* 0x000fe400078f40ff */
[----:B------:R-:W1:Y:S01]  /*00c0*/  LDC.64 R2, c[0x0][0x210] ;  /* 0x00008400ff027b82 */ /* 0x000e620000000a00 */
[----:B------:R-:W-:Y:S01]  /*00d0*/  IMAD.SHL.U32 R7, R6, 0x4, RZ ;  /* 0x0000000406077824 */ /* 0x000fe200078e00ff */
[----:B------:R-:W-:-:S04]  /*00e0*/  SHF.R.S32.HI R5, RZ, 0x8, R4 ;  /* 0x00000008ff057819 */ /* 0x000fc80000011404 */
[----:B------:R-:W-:Y:S02]  /*00f0*/  LEA.HI R6, R5, R5, RZ, 0x3 ;  /* 0x0000000505067211 */ /* 0x000fe400078f18ff */
[----:B------:R-:W-:Y:S02]  /*0100*/  LOP3.LUT R8, R7, 0xffffe000, RZ, 0xc0, !PT ;  /* 0xffffe00007087812 */ /* 0x000fe400078ec0ff */
[----:B------:R-:W-:Y:S02]  /*0110*/  LOP3.LUT R7, R4, 0xffffff00, RZ, 0xc0, !PT ;  /* 0xffffff0004077812 */ /* 0x000fe400078ec0ff */
[----:B------:R-:W-:Y:S02]  /*0120*/  LOP3.LUT R6, R6, 0x7ffff8, RZ, 0xc0, !PT ;  /* 0x007ffff806067812 */ /* 0x000fe400078ec0ff */
[----:B------:R-:W-:-:S03]  /*0130*/  IADD3 R7, R8, R0, -R7 ;  /* 0x0000000008077210 */ /* 0x000fc60007ffe807 */
[----:B------:R-:W-:-:S04]  /*0140*/  IMAD.IADD R6, R5, 0x1, -R6 ;  /* 0x0000000105067824 */ /* 0x000fc800078e0a06 */
[----:B------:R-:W-:-:S04]  /*0150*/  IMAD R17, R6, 0x200, R7 ;  /* 0x0000020006117824 */ /* 0x000fc800078e0207 */
[C---:B------:R-:W-:Y:S02]  /*0160*/  VIADD R9, R17.reuse, 0x100 ;  /* 0x0000010011097836 */ /* 0x040fe40000000000 */
[----:B-1----:R-:W-:-:S04]  /*0170*/  IMAD.WIDE R4, R17, 0x4, R2 ;  /* 0x0000000411047825 */ /* 0x002fc800078e0202 */
[----:B------:R-:W-:Y:S02]  /*0180*/  IMAD.WIDE R8, R9, 0x4, R2 ;  /* 0x0000000409087825 */ /* 0x000fe400078e0202 */
[----:B------:R-:W2:Y:S04]  /*0190*/  LDG.E.128 R4, desc[UR4][R4.64] ;  /* 0x0000000404047981 */ /* 0x000ea8000c1e1d00 */
[----:B------:R-:W2:Y:S01]  /*01a0*/  LDG.E.128 R8, desc[UR4][R8.64] ;  /* 0x0000000408087981 */ /* 0x000ea2000c1e1d00 */
[----:B------:R-:W-:-:S04]  /*01b0*/  VIADD R13, R17, 0x1000 ;  /* 0x00001000110d7836 */ /* 0x000fc80000000000 */
[----:B------:R-:W-:-:S06]  /*01c0*/  IMAD.WIDE R12, R13, 0x4, R2 ;  /* 0x000000040d0c7825 */ /* 0x000fcc00078e0202 */
[----:B------:R-:W3:Y:S01]  /*01d0*/  LDG.E.128 R12, desc[UR4][R12.64] ;  /* 0x000000040c0c7981 */ /* 0x000ee2000c1e1d00 */
[----:B------:R-:W-:-:S04]  /*01e0*/  VIADD R17, R17, 0x1100 ;  /* 0x0000110011117836 */ /* 0x000fc80000000000 */
[----:B------:R-:W-:-:S05]  /*01f0*/  IMAD.WIDE R2, R17, 0x4, R2 ;  /* 0x0000000411027825 */ /* 0x000fca00078e0202 */
[----:B------:R1:W4:Y:S02]  /*0200*/  LDG.E.128 R16, desc[UR4][R2.64] ;  /* 0x0000000402107981 */ /* 0x000324000c1e1d00 */
[----:B-1----:R-:W1:Y:S02]  /*0210*/  LDC.64 R2, c[0x0][0x218] ;  /* 0x00008600ff027b82 */ /* 0x002e640000000a00 */
[----:B-1----:R-:W-:Y:S01]  /*0220*/  IMAD.WIDE R2, R0, 0x4, R2 ;  /* 0x0000000400027825 */ /* 0x002fe200078e0202 */
[----:B--2---:R-:W-:Y:S02]  /*0230*/  FSETP.GT.AND P0, PT, R8, R4, PT ;  /* 0x000000040800720b */ /* 0x004fe40003f04000 */
[----:B------:R-:W-:Y:S02]  /*0240*/  FSETP.GT.AND P3, PT, R9, R5, PT ;  /* 0x000000050900720b */ /* 0x000fe40003f64000 */
[----:B------:R-:W-:Y:S02]  /*0250*/  FSETP.GT.AND P2, PT, R10, R6, PT ;  /* 0x000000060a00720b */ /* 0x000fe40003f44000 */
[----:B------:R-:W-:-:S02]  /*0260*/  FSETP.NAN.AND P1, PT, R8, R8, PT ;  /* 0x000000080800720b */ /* 0x000fc40003f28000 */
[----:B------:R-:W-:Y:S02]  /*0270*/  FSETP.NAN.AND P4, PT, R9, R9, PT ;  /* 0x000000090900720b */ /* 0x000fe40003f88000 */
[----:B------:R-:W-:-:S03]  /*0280*/  FSETP.NAN.AND P5, PT, R10, R10, PT ;  /* 0x0000000a0a00720b */ /* 0x000fc60003fa8000 */
[----:B------:R-:W-:Y:S02]  /*0290*/  @!P0 FSEL R8, R8, R4, P1 ;  /* 0x0000000408088208 */ /* 0x000fe40000800000 */
[----:B---3--:R-:W-:Y:S02]  /*02a0*/  FSETP.NAN.AND P0, PT, R12, R12, PT ;  /* 0x0000000c0c00720b */ /* 0x008fe40003f08000 */
[----:B------:R-:W-:Y:S02]  /*02b0*/  FSETP.GT.AND P1, PT, R11, R7, PT ;  /* 0x000000070b00720b */ /* 0x000fe40003f24000 */
[----:B------:R-:W-:Y:S02]  /*02c0*/  @!P3 FSEL R9, R9, R5, P4 ;  /* 0x000000050909b208 */ /* 0x000fe40002000000 */
[----:B------:R-:W-:Y:S02]  /*02d0*/  @!P2 FSEL R10, R10, R6, P5 ;  /* 0x000000060a0aa208 */ /* 0x000fe40002800000 */
[----:B------:R-:W-:-:S02]  /*02e0*/  FSETP.NAN.AND P2, PT, R13, R13, PT ;  /* 0x0000000d0d00720b */ /* 0x000fc40003f48000 */
[----:B------:R-:W-:Y:S02]  /*02f0*/  FSETP.NAN.AND P3, PT, R14, R14, PT ;  /* 0x0000000e0e00720b */ /* 0x000fe40003f68000 */
[----:B------:R-:W-:Y:S02]  /*0300*/  FSETP.GEU.AND P5, PT, R8, R12, PT ;  /* 0x0000000c0800720b */ /* 0x000fe40003fae000 */
[----:B------:R-:W-:Y:S02]  /*0310*/  FSETP.NAN.AND P4, PT, R11, R11, PT ;  /* 0x0000000b0b00720b */ /* 0x000fe40003f88000 */
[----:B------:R-:W-:Y:S02]  /*0320*/  @!P0 FSEL R12, R12, R8, !P5 ;  /* 0x000000080c0c8208 */ /* 0x000fe40006800000 */
[----:B------:R-:W-:Y:S02]  /*0330*/  FSETP.NAN.AND P0, PT, R15, R15, PT ;  /* 0x0000000f0f00720b */ /* 0x000fe40003f08000 */
[----:B------:R-:W-:-:S02]  /*0340*/  @!P1 FSEL R11, R11, R7, P4 ;  /* 0x000000070b0b9208 */ /* 0x000fc40002000000 */
[----:B----4-:R-:W-:Y:S02]  /*0350*/  FSETP.NAN.AND P1, PT, R16, R16, PT ;  /* 0x000000101000720b */ /* 0x010fe40003f28000 */
[----:B------:R-:W-:Y:S02]  /*0360*/  FSETP.GEU.AND P4, PT, R9, R13, PT ;  /* 0x0000000d0900720b */ /* 0x000fe40003f8e000 */
[----:B------:R-:W-:Y:S02]  /*0370*/  FSETP.GEU.AND P5, PT, R10, R14, PT ;  /* 0x0000000e0a00720b */ /* 0x000fe40003fae000 */
[----:B------:R-:W-:Y:S02]  /*0380*/  @!P2 FSEL R13, R13, R9, !P4 ;  /* 0x000000090d0da208 */ /* 0x000fe40006000000 */
[----:B------:R-:W-:Y:S02]  /*0390*/  @!P3 FSEL R14, R14, R10, !P5 ;  /* 0x0000000a0e0eb208 */ /* 0x000fe40006800000 */
[----:B------:R-:W-:-:S02]  /*03a0*/  FSETP.NAN.AND P2, PT, R17, R17, PT ;  /* 0x000000111100720b */ /* 0x000fc40003f48000 */
[----:B------:R-:W-:Y:S02]  /*03b0*/  FSETP.NAN.AND P4, PT, R18, R18, PT ;  /* 0x000000121200720b */ /* 0x000fe40003f88000 */
[----:B------:R-:W-:Y:S02]  /*03c0*/  FSETP.NAN.AND P3, PT, R19, R19, PT ;  /* 0x000000131300720b */ /* 0x000fe40003f68000 */
[----:B------:R-:W-:Y:S02]  /*03d0*/  FSETP.GEU.AND P5, PT, R11, R15, PT ;  /* 0x0000000f0b00720b */ /* 0x000fe40003fae000 */
[----:B------:R-:W-:Y:S02]  /*03e0*/  FSETP.GEU.AND P6, PT, R12, R16, PT ;  /* 0x000000100c00720b */ /* 0x000fe40003fce000 */
[----:B------:R-:W-:Y:S02]  /*03f0*/  @!P0 FSEL R15, R15, R11, !P5 ;  /* 0x0000000b0f0f8208 */ /* 0x000fe40006800000 */
[----:B------:R-:W-:-:S02]  /*0400*/  @!P1 SEL R16, R16, R12, !P6 ;  /* 0x0000000c10109207 */ /* 0x000fc40007000000 */
[----:B------:R-:W-:Y:S02]  /*0410*/  FSETP.GEU.AND P0, PT, R13, R17, PT ;  /* 0x000000110d00720b */ /* 0x000fe40003f0e000 */
[----:B------:R-:W-:Y:S02]  /*0420*/  FSETP.GEU.AND P1, PT, R14, R18, PT ;  /* 0x000000120e00720b */ /* 0x000fe40003f2e000 */
[----:B------:R-:W-:Y:S02]  /*0430*/  FSETP.GEU.AND P5, PT, R15, R19, PT ;  /* 0x000000130f00720b */ /* 0x000fe40003fae000 */
[----:B------:R-:W-:Y:S02]  /*0440*/  @!P2 SEL R17, R17, R13, !P0 ;  /* 0x0000000d1111a207 */ /* 0x000fe40004000000 */
[----:B------:R-:W-:Y:S02]  /*0450*/  @!P4 SEL R18, R18, R14, !P1 ;  /* 0x0000000e1212c207 */ /* 0x000fe40004800000 */
[----:B------:R-:W-:-:S05]  /*0460*/  @!P3 SEL R19, R19, R15, !P5 ;  /* 0x0000000f1313b207 */ /* 0x000fca0006800000 */
[----:B------:R-:W-:Y:S01]  /*0470*/  STG.E.128 desc[UR4][R2.64], R16 ;  /* 0x0000001002007986 */ /* 0x000fe2000c101d04 */
[----:B------:R-:W-:Y:S05]  /*0480*/  EXIT ;  /* 0x000000000000794d */ /* 0x000fea0003800000 */
.L_x_0:
[----:B------:R-:W-:-:S00]  /*0490*/  BRA `(.L_x_0) ;  /* 0xfffffffc00fc7947 */ /* 0x000fc0000383ffff */
[----:B------:R-:W-:-:S00]  /*04a0*/  NOP ;  /* 0x0000000000007918 */ /* 0x000fc00000000000 */
        /* <DEDUP_REMOVED lines=13> */
.L_x_1:


//--------------------- .nv.constant0.triton_poi_fused_convolution_div_max_pool2d_with_indices_relu_sub_17 --------------------------
	.section	.nv.constant0.triton_poi_fused_convolution_div_max_pool2d_with_indices_relu_sub_17,"a",@progbits
	.sectionflags	@""
	.align	4
.nv.constant0.triton_poi_fused_convolution_div_max_pool2d_with_indices_relu_sub_17:
	.zero		548
